//
// Generated by NVIDIA NVVM Compiler
//
// Compiler Build ID: CL-36424714
// Cuda compilation tools, release 13.0, V13.0.88
// Based on NVVM 20.0.0
//

.version 9.0
.target sm_100
.address_size 64

	// .globl	_Z8convolvePKhPhPKfiiii

.visible .entry _Z8convolvePKhPhPKfiiii(
	.param .u64 .ptr .align 1 _Z8convolvePKhPhPKfiiii_param_0,
	.param .u64 .ptr .align 1 _Z8convolvePKhPhPKfiiii_param_1,
	.param .u64 .ptr .align 1 _Z8convolvePKhPhPKfiiii_param_2,
	.param .u32 _Z8convolvePKhPhPKfiiii_param_3,
	.param .u32 _Z8convolvePKhPhPKfiiii_param_4,
	.param .u32 _Z8convolvePKhPhPKfiiii_param_5,
	.param .u32 _Z8convolvePKhPhPKfiiii_param_6
)
{
	.reg .pred 	%p<17>;
	.reg .b16 	%rs<16>;
	.reg .b32 	%r<83>;
	.reg .b32 	%f<57>;
	.reg .b64 	%rd<40>;

	ld.param.u64 	%rd4, [_Z8convolvePKhPhPKfiiii_param_0];
	ld.param.u64 	%rd5, [_Z8convolvePKhPhPKfiiii_param_2];
	ld.param.u32 	%r34, [_Z8convolvePKhPhPKfiiii_param_3];
	ld.param.u32 	%r35, [_Z8convolvePKhPhPKfiiii_param_4];
	ld.param.u32 	%r32, [_Z8convolvePKhPhPKfiiii_param_5];
	ld.param.u32 	%r33, [_Z8convolvePKhPhPKfiiii_param_6];
	cvta.to.global.u64 	%rd1, %rd4;
	cvta.to.global.u64 	%rd2, %rd5;
	mov.u32 	%r37, %ctaid.x;
	mov.u32 	%r38, %ntid.x;
	mov.u32 	%r39, %tid.x;
	mad.lo.s32 	%r40, %r37, %r38, %r39;
	mov.u32 	%r41, %ctaid.y;
	mov.u32 	%r42, %ntid.y;
	mov.u32 	%r43, %tid.y;
	mad.lo.s32 	%r44, %r41, %r42, %r43;
	shr.u32 	%r45, %r33, 31;
	add.s32 	%r46, %r33, %r45;
	shr.s32 	%r47, %r46, 1;
	max.s32 	%r3, %r47, 1;
	setp.lt.s32 	%p1, %r40, %r3;
	setp.lt.u32 	%p2, %r44, %r3;
	or.pred  	%p3, %p1, %p2;
	sub.s32 	%r49, %r34, %r3;
	setp.ge.s32 	%p4, %r40, %r49;
	or.pred  	%p5, %p3, %p4;
	sub.s32 	%r50, %r35, %r3;
	setp.ge.s32 	%p6, %r44, %r50;
	or.pred  	%p7, %p5, %p6;
	setp.lt.s32 	%p8, %r32, 1;
	or.pred  	%p9, %p7, %p8;
	@%p9 bra 	$L__BB0_12;
	neg.s32 	%r4, %r3;
	mad.lo.s32 	%r52, %r34, %r44, %r40;
	mul.lo.s32 	%r5, %r52, %r32;
	shl.b32 	%r53, %r3, 1;
	and.b32  	%r6, %r53, 6;
	shl.b32 	%r7, %r32, 3;
	mov.b32 	%r74, 0;
	cvt.u64.u32 	%rd30, %r32;
$L__BB0_2:
	mov.f32 	%f54, 0f00000000;
	mov.u32 	%r75, %r4;
$L__BB0_3:
	setp.lt.s32 	%p10, %r33, 8;
	add.s32 	%r54, %r75, %r3;
	mul.lo.s32 	%r77, %r54, %r33;
	add.s32 	%r11, %r77, %r3;
	add.s32 	%r55, %r75, %r44;
	mul.lo.s32 	%r12, %r55, %r34;
	add.s32 	%r13, %r12, %r40;
	mov.u32 	%r80, %r4;
	@%p10 bra 	$L__BB0_6;
	shl.b32 	%r56, %r3, 1;
	and.b32  	%r57, %r56, -8;
	neg.s32 	%r78, %r57;
	sub.s32 	%r58, %r40, %r3;
	add.s32 	%r59, %r58, %r12;
	mad.lo.s32 	%r76, %r32, %r59, %r74;
	mov.u32 	%r80, %r4;
$L__BB0_5:
	.pragma "nounroll";
	mul.wide.s32 	%rd6, %r77, 4;
	add.s64 	%rd7, %rd2, %rd6;
	ld.global.nc.f32 	%f11, [%rd7];
	cvt.s64.s32 	%rd8, %r76;
	add.s64 	%rd9, %rd1, %rd8;
	ld.global.u8 	%rs1, [%rd9];
	cvt.rn.f32.u16 	%f12, %rs1;
	fma.rn.f32 	%f13, %f11, %f12, %f54;
	ld.global.nc.f32 	%f14, [%rd7+4];
	cvt.u64.u32 	%rd10, %r32;
	add.s64 	%rd11, %rd9, %rd10;
	ld.global.u8 	%rs2, [%rd11];
	cvt.rn.f32.u16 	%f15, %rs2;
	fma.rn.f32 	%f16, %f14, %f15, %f13;
	ld.global.nc.f32 	%f17, [%rd7+8];
	add.s64 	%rd12, %rd11, %rd10;
	ld.global.u8 	%rs3, [%rd12];
	cvt.rn.f32.u16 	%f18, %rs3;
	fma.rn.f32 	%f19, %f17, %f18, %f16;
	ld.global.nc.f32 	%f20, [%rd7+12];
	add.s64 	%rd13, %rd12, %rd10;
	ld.global.u8 	%rs4, [%rd13];
	cvt.rn.f32.u16 	%f21, %rs4;
	fma.rn.f32 	%f22, %f20, %f21, %f19;
	ld.global.nc.f32 	%f23, [%rd7+16];
	add.s64 	%rd14, %rd13, %rd10;
	ld.global.u8 	%rs5, [%rd14];
	cvt.rn.f32.u16 	%f24, %rs5;
	fma.rn.f32 	%f25, %f23, %f24, %f22;
	ld.global.nc.f32 	%f26, [%rd7+20];
	add.s64 	%rd15, %rd14, %rd10;
	ld.global.u8 	%rs6, [%rd15];
	cvt.rn.f32.u16 	%f27, %rs6;
	fma.rn.f32 	%f28, %f26, %f27, %f25;
	ld.global.nc.f32 	%f29, [%rd7+24];
	add.s64 	%rd16, %rd15, %rd10;
	ld.global.u8 	%rs7, [%rd16];
	cvt.rn.f32.u16 	%f30, %rs7;
	fma.rn.f32 	%f31, %f29, %f30, %f28;
	ld.global.nc.f32 	%f32, [%rd7+28];
	add.s64 	%rd17, %rd16, %rd10;
	ld.global.u8 	%rs8, [%rd17];
	cvt.rn.f32.u16 	%f33, %rs8;
	fma.rn.f32 	%f54, %f32, %f33, %f31;
	add.s32 	%r80, %r80, 8;
	add.s32 	%r78, %r78, 8;
	add.s32 	%r77, %r77, 8;
	add.s32 	%r76, %r76, %r7;
	setp.ne.s32 	%p11, %r78, 0;
	@%p11 bra 	$L__BB0_5;
$L__BB0_6:
	setp.lt.u32 	%p12, %r6, 3;
	@%p12 bra 	$L__BB0_8;
	add.s32 	%r60, %r11, %r80;
	mul.wide.s32 	%rd18, %r60, 4;
	add.s64 	%rd19, %rd2, %rd18;
	ld.global.nc.f32 	%f34, [%rd19];
	add.s32 	%r61, %r13, %r80;
	mad.lo.s32 	%r62, %r61, %r32, %r74;
	cvt.s64.s32 	%rd20, %r62;
	add.s64 	%rd21, %rd1, %rd20;
	ld.global.u8 	%rs9, [%rd21];
	cvt.rn.f32.u16 	%f35, %rs9;
	fma.rn.f32 	%f36, %f34, %f35, %f54;
	ld.global.nc.f32 	%f37, [%rd19+4];
	add.s64 	%rd23, %rd21, %rd30;
	ld.global.u8 	%rs10, [%rd23];
	cvt.rn.f32.u16 	%f38, %rs10;
	fma.rn.f32 	%f39, %f37, %f38, %f36;
	ld.global.nc.f32 	%f40, [%rd19+8];
	add.s64 	%rd24, %rd23, %rd30;
	ld.global.u8 	%rs11, [%rd24];
	cvt.rn.f32.u16 	%f41, %rs11;
	fma.rn.f32 	%f42, %f40, %f41, %f39;
	ld.global.nc.f32 	%f43, [%rd19+12];
	add.s64 	%rd25, %rd24, %rd30;
	ld.global.u8 	%rs12, [%rd25];
	cvt.rn.f32.u16 	%f44, %rs12;
	fma.rn.f32 	%f54, %f43, %f44, %f42;
	add.s32 	%r80, %r80, 4;
$L__BB0_8:
	and.b32  	%r63, %r3, 1;
	setp.eq.b32 	%p13, %r63, 1;
	not.pred 	%p14, %p13;
	@%p14 bra 	$L__BB0_10;
	add.s32 	%r64, %r11, %r80;
	mul.wide.s32 	%rd26, %r64, 4;
	add.s64 	%rd27, %rd2, %rd26;
	ld.global.nc.f32 	%f45, [%rd27];
	add.s32 	%r65, %r13, %r80;
	mad.lo.s32 	%r66, %r65, %r32, %r74;
	cvt.s64.s32 	%rd28, %r66;
	add.s64 	%rd29, %rd1, %rd28;
	ld.global.u8 	%rs13, [%rd29];
	cvt.rn.f32.u16 	%f46, %rs13;
	fma.rn.f32 	%f47, %f45, %f46, %f54;
	ld.global.nc.f32 	%f48, [%rd27+4];
	add.s64 	%rd31, %rd29, %rd30;
	ld.global.u8 	%rs14, [%rd31];
	cvt.rn.f32.u16 	%f49, %rs14;
	fma.rn.f32 	%f54, %f48, %f49, %f47;
	add.s32 	%r80, %r80, 2;
$L__BB0_10:
	add.s32 	%r67, %r11, %r80;
	mul.wide.s32 	%rd32, %r67, 4;
	add.s64 	%rd33, %rd2, %rd32;
	ld.global.nc.f32 	%f50, [%rd33];
	add.s32 	%r68, %r13, %r80;
	mad.lo.s32 	%r69, %r68, %r32, %r74;
	cvt.s64.s32 	%rd34, %r69;
	add.s64 	%rd35, %rd1, %rd34;
	ld.global.u8 	%rs15, [%rd35];
	cvt.rn.f32.u16 	%f51, %rs15;
	fma.rn.f32 	%f54, %f50, %f51, %f54;
	add.s32 	%r29, %r75, 1;
	setp.ne.s32 	%p15, %r75, %r3;
	mov.u32 	%r75, %r29;
	@%p15 bra 	$L__BB0_3;
	ld.param.u64 	%rd39, [_Z8convolvePKhPhPKfiiii_param_1];
	cvt.rzi.s32.f32 	%r70, %f54;
	max.s32 	%r71, %r70, 0;
	min.s32 	%r72, %r71, 255;
	add.s32 	%r73, %r74, %r5;
	cvt.s64.s32 	%rd36, %r73;
	cvta.to.global.u64 	%rd37, %rd39;
	add.s64 	%rd38, %rd37, %rd36;
	st.global.u8 	[%rd38], %r72;
	add.s32 	%r74, %r74, 1;
	setp.ne.s32 	%p16, %r74, %r32;
	@%p16 bra 	$L__BB0_2;
$L__BB0_12:
	ret;

}


// ===== COMPILED SASS (sm_100) =====

	.target	sm_100

	.elftype	@"ET_EXEC"


//--------------------- .note.nv.tkinfo           --------------------------
	.section	.note.nv.tkinfo,"",@"SHT_NOTE"
	.sectionflags	@"SHF_NOTE_NV_TKINFO"
	.tkinfo
        /*0018*/ 	.word	0x00000002
        /*0030*/ 	.string	""
        /*0030*/ 	.string	"ptxas"
        /*0030*/ 	.string	"Cuda compilation tools, release 13.0, V13.0.88"
        /*0030*/ 	.string	"Build cuda_13.0.r13.0/compiler.36424714_0"
        /*0030*/ 	.string	"-arch sm_100 -m 64 "



//--------------------- .note.nv.cuinfo           --------------------------
	.section	.note.nv.cuinfo,"",@"SHT_NOTE"
	.sectionflags	@"SHF_NOTE_NV_CUINFO"
        /*0018*/ 	.short	0x0002
        /*001a*/ 	.short	0x0064
        /*001c*/ 	.short	0x0082
	.zero		2


//--------------------- .nv.info                  --------------------------
	.section	.nv.info,"",@"SHT_CUDA_INFO"
	.align	4


	//----- nvinfo : EIATTR_REGCOUNT
	.align		4
        /*0000*/ 	.byte	0x04, 0x2f
        /*0002*/ 	.short	(.L_1 - .L_0)
	.align		4
.L_0:
        /*0004*/ 	.word	index@(_Z8convolvePKhPhPKfiiii)
        /*0008*/ 	.word	0x00000020


	//----- nvinfo : EIATTR_FRAME_SIZE
	.align		4
.L_1:
        /*000c*/ 	.byte	0x04, 0x11
        /*000e*/ 	.short	(.L_3 - .L_2)
	.align		4
.L_2:
        /*0010*/ 	.word	index@(_Z8convolvePKhPhPKfiiii)
        /*0014*/ 	.word	0x00000000


	//----- nvinfo : EIATTR_MIN_STACK_SIZE
	.align		4
.L_3:
        /*0018*/ 	.byte	0x04, 0x12
        /*001a*/ 	.short	(.L_5 - .L_4)
	.align		4
.L_4:
        /*001c*/ 	.word	index@(_Z8convolvePKhPhPKfiiii)
        /*0020*/ 	.word	0x00000000
.L_5:


//--------------------- .nv.compat                --------------------------
	.section	.nv.compat,"",@"SHT_CUDA_COMPAT_INFO"
	.align	4
        /*0000*/ 	.byte	0x02, 0x09, 0x00, 0x00, 0x02, 0x02, 0x01, 0x00, 0x02, 0x05, 0x05, 0x00, 0x03, 0x07, 0x01, 0x01
        /*0010*/ 	.byte	0x02, 0x03, 0x00, 0x00, 0x02, 0x06, 0x01, 0x00, 0x04, 0x0b, 0x08, 0x00, 0x09, 0x00, 0x00, 0x00
        /*0020*/ 	.byte	0x00, 0x00, 0x00, 0x00


//--------------------- .nv.info._Z8convolvePKhPhPKfiiii --------------------------
	.section	.nv.info._Z8convolvePKhPhPKfiiii,"",@"SHT_CUDA_INFO"
	.sectionflags	@""
	.align	4


	//----- nvinfo : EIATTR_CUDA_API_VERSION
	.align		4
        /*0000*/ 	.byte	0x04, 0x37
        /*0002*/ 	.short	(.L_7 - .L_6)
.L_6:
        /*0004*/ 	.word	0x00000082


	//----- nvinfo : EIATTR_KPARAM_INFO
	.align		4
.L_7:
        /*0008*/ 	.byte	0x04, 0x17
        /*000a*/ 	.short	(.L_9 - .L_8)
.L_8:
        /*000c*/ 	.word	0x00000000
        /*0010*/ 	.short	0x0006
        /*0012*/ 	.short	0x0024
        /*0014*/ 	.byte	0x00, 0xf0, 0x11, 0x00


	//----- nvinfo : EIATTR_KPARAM_INFO
	.align		4
.L_9:
        /*0018*/ 	.byte	0x04, 0x17
        /*001a*/ 	.short	(.L_11 - .L_10)
.L_10:
        /*001c*/ 	.word	0x00000000
        /*0020*/ 	.short	0x0005
        /*0022*/ 	.short	0x0020
        /*0024*/ 	.byte	0x00, 0xf0, 0x11, 0x00


	//----- nvinfo : EIATTR_KPARAM_INFO
	.align		4
.L_11:
        /*0028*/ 	.byte	0x04, 0x17
        /*002a*/ 	.short	(.L_13 - .L_12)
.L_12:
        /*002c*/ 	.word	0x00000000
        /*0030*/ 	.short	0x0004
        /*0032*/ 	.short	0x001c
        /*0034*/ 	.byte	0x00, 0xf0, 0x11, 0x00


	//----- nvinfo : EIATTR_KPARAM_INFO
	.align		4
.L_13:
        /*0038*/ 	.byte	0x04, 0x17
        /*003a*/ 	.short	(.L_15 - .L_14)
.L_14:
        /*003c*/ 	.word	0x00000000
        /*0040*/ 	.short	0x0003
        /*0042*/ 	.short	0x0018
        /*0044*/ 	.byte	0x00, 0xf0, 0x11, 0x00


	//----- nvinfo : EIATTR_KPARAM_INFO
	.align		4
.L_15:
        /*0048*/ 	.byte	0x04, 0x17
        /*004a*/ 	.short	(.L_17 - .L_16)
.L_16:
        /*004c*/ 	.word	0x00000000
        /*0050*/ 	.short	0x0002
        /*0052*/ 	.short	0x0010
        /*0054*/ 	.byte	0x00, 0xf5, 0x21, 0x00


	//----- nvinfo : EIATTR_KPARAM_INFO
	.align		4
.L_17:
        /*0058*/ 	.byte	0x04, 0x17
        /*005a*/ 	.short	(.L_19 - .L_18)
.L_18:
        /*005c*/ 	.word	0x00000000
        /*0060*/ 	.short	0x0001
        /*0062*/ 	.short	0x0008
        /*0064*/ 	.byte	0x00, 0xf5, 0x21, 0x00


	//----- nvinfo : EIATTR_KPARAM_INFO
	.align		4
.L_19:
        /*0068*/ 	.byte	0x04, 0x17
        /*006a*/ 	.short	(.L_21 - .L_20)
.L_20:
        /*006c*/ 	.word	0x00000000
        /*0070*/ 	.short	0x0000
        /*0072*/ 	.short	0x0000
        /*0074*/ 	.byte	0x00, 0xf5, 0x21, 0x00


	//----- nvinfo : EIATTR_SPARSE_MMA_MASK
	.align		4
.L_21:
        /*0078*/ 	.byte	0x03, 0x50
        /*007a*/ 	.short	0x0000


	//----- nvinfo : EIATTR_MAXREG_COUNT
	.align		4
        /*007c*/ 	.byte	0x03, 0x1b
        /*007e*/ 	.short	0x00ff


	//----- nvinfo : EIATTR_MERCURY_ISA_VERSION
	.align		4
        /*0080*/ 	.byte	0x03, 0x5f
        /*0082*/ 	.short	0x0101


	//----- nvinfo : EIATTR_VRC_CTA_INIT_COUNT
	.align		4
        /*0084*/ 	.byte	0x02, 0x4a
	.zero		1
	.zero		1


	//----- nvinfo : EIATTR_EXIT_INSTR_OFFSETS
	.align		4
        /*0088*/ 	.byte	0x04, 0x1c
        /*008a*/ 	.short	(.L_23 - .L_22)


	//   ....[0]....
.L_22:
        /*008c*/ 	.word	0x00000150


	//   ....[1]....
        /*0090*/ 	.word	0x00000be0


	//----- nvinfo : EIATTR_CBANK_PARAM_SIZE
	.align		4
.L_23:
        /*0094*/ 	.byte	0x03, 0x19
        /*0096*/ 	.short	0x0028


	//----- nvinfo : EIATTR_PARAM_CBANK
	.align		4
        /*0098*/ 	.byte	0x04, 0x0a
        /*009a*/ 	.short	(.L_25 - .L_24)
	.align		4
.L_24:
        /*009c*/ 	.word	index@(.nv.constant0._Z8convolvePKhPhPKfiiii)
        /*00a0*/ 	.short	0x0380
        /*00a2*/ 	.short	0x0028


	//----- nvinfo : EIATTR_SW_WAR
	.align		4
.L_25:
        /*00a4*/ 	.byte	0x04, 0x36
        /*00a6*/ 	.short	(.L_27 - .L_26)
.L_26:
        /*00a8*/ 	.word	0x00000008
.L_27:


//--------------------- .nv.callgraph             --------------------------
	.section	.nv.callgraph,"",@"SHT_CUDA_CALLGRAPH"
	.align	4
	.sectionentsize	8
	.align		4
        /*0000*/ 	.word	0x00000000
	.align		4
        /*0004*/ 	.word	0xffffffff
	.align		4
        /*0008*/ 	.word	0x00000000
	.align		4
        /*000c*/ 	.word	0xfffffffe
	.align		4
        /*0010*/ 	.word	0x00000000
	.align		4
        /*0014*/ 	.word	0xfffffffd
	.align		4
        /*0018*/ 	.word	0x00000000
	.align		4
        /*001c*/ 	.word	0xfffffffc


//--------------------- .text._Z8convolvePKhPhPKfiiii --------------------------
	.section	.text._Z8convolvePKhPhPKfiiii,"ax",@progbits
	.align	128
        .global         _Z8convolvePKhPhPKfiiii
        .type           _Z8convolvePKhPhPKfiiii,@function
        .size           _Z8convolvePKhPhPKfiiii,(.L_x_7 - _Z8convolvePKhPhPKfiiii)
        .other          _Z8convolvePKhPhPKfiiii,@"STO_CUDA_ENTRY STV_DEFAULT"
_Z8convolvePKhPhPKfiiii:
.text._Z8convolvePKhPhPKfiiii:
[----:B------:R-:W-:Y:S01]  /*0000*/  LDC R1, c[0x0][0x37c] ;  /* 0x0000df00ff017b82 */ /* 0x000fe20000000800 */
[----:B------:R-:W0:Y:S07]  /*0010*/  S2R R7, SR_TID.Y ;  /* 0x0000000000077919 */ /* 0x000e2e0000002200 */
[----:B------:R-:W1:Y:S01]  /*0020*/  LDC.64 R8, c[0x0][0x3a0] ;  /* 0x0000e800ff087b82 */ /* 0x000e620000000a00 */
[----:B------:R-:W2:Y:S01]  /*0030*/  LDCU.64 UR8, c[0x0][0x398] ;  /* 0x00007300ff0877ac */ /* 0x000ea20008000a00 */
[----:B------:R-:W3:Y:S06]  /*0040*/  S2R R5, SR_TID.X ;  /* 0x0000000000057919 */ /* 0x000eec0000002100 */
[----:B------:R-:W3:Y:S08]  /*0050*/  LDC R2, c[0x0][0x360] ;  /* 0x0000d800ff027b82 */ /* 0x000ef00000000800 */
[----:B------:R-:W0:Y:S08]  /*0060*/  S2UR UR5, SR_CTAID.Y ;  /* 0x00000000000579c3 */ /* 0x000e300000002600 */
[----:B------:R-:W0:Y:S01]  /*0070*/  LDC R4, c[0x0][0x364] ;  /* 0x0000d900ff047b82 */ /* 0x000e220000000800 */
[----:B-1----:R-:W-:-:S04]  /*0080*/  LEA.HI R0, R9, R9, RZ, 0x1 ;  /* 0x0000000909007211 */ /* 0x002fc800078f08ff */
[----:B------:R-:W-:-:S03]  /*0090*/  SHF.R.S32.HI R3, RZ, 0x1, R0 ;  /* 0x00000001ff037819 */ /* 0x000fc60000011400 */
[----:B------:R-:W3:Y:S01]  /*00a0*/  S2UR UR4, SR_CTAID.X ;  /* 0x00000000000479c3 */ /* 0x000ee20000002500 */
[----:B------:R-:W-:Y:S01]  /*00b0*/  VIMNMX R3, PT, PT, R3, 0x1, !PT ;  /* 0x0000000103037848 */ /* 0x000fe20007fe0100 */
[----:B0-----:R-:W-:-:S03]  /*00c0*/  IMAD R0, R4, UR5, R7 ;  /* 0x0000000504007c24 */ /* 0x001fc6000f8e0207 */
[C---:B--2---:R-:W-:Y:S02]  /*00d0*/  IADD3 R7, PT, PT, -R3.reuse, UR9, RZ ;  /* 0x0000000903077c10 */ /* 0x044fe4000fffe1ff */
[----:B------:R-:W-:Y:S01]  /*00e0*/  ISETP.GE.U32.AND P0, PT, R0, R3, PT ;  /* 0x000000030000720c */ /* 0x000fe20003f06070 */
[----:B---3--:R-:W-:Y:S01]  /*00f0*/  IMAD R2, R2, UR4, R5 ;  /* 0x0000000402027c24 */ /* 0x008fe2000f8e0205 */
[----:B------:R-:W-:-:S04]  /*0100*/  IADD3 R5, PT, PT, -R3, UR8, RZ ;  /* 0x0000000803057c10 */ /* 0x000fc8000fffe1ff */
[----:B------:R-:W-:-:S04]  /*0110*/  ISETP.LT.OR P0, PT, R2, R3, !P0 ;  /* 0x000000030200720c */ /* 0x000fc80004701670 */
[----:B------:R-:W-:-:S04]  /*0120*/  ISETP.GE.OR P0, PT, R2, R5, P0 ;  /* 0x000000050200720c */ /* 0x000fc80000706670 */
[----:B------:R-:W-:-:S04]  /*0130*/  ISETP.GE.OR P0, PT, R0, R7, P0 ;  /* 0x000000070000720c */ /* 0x000fc80000706670 */
[----:B------:R-:W-:-:S13]  /*0140*/  ISETP.LT.OR P0, PT, R8, 0x1, P0 ;  /* 0x000000010800780c */ /* 0x000fda0000701670 */
[----:B------:R-:W-:Y:S05]  /*0150*/  @P0 EXIT ;  /* 0x000000000000094d */ /* 0x000fea0003800000 */
[----:B------:R-:W-:Y:S01]  /*0160*/  IMAD.SHL.U32 R4, R3, 0x2, RZ ;  /* 0x0000000203047824 */ /* 0x000fe200078e00ff */
[----:B------:R-:W0:Y:S01]  /*0170*/  LDCU.64 UR6, c[0x0][0x358] ;  /* 0x00006b00ff0677ac */ /* 0x000e220008000a00 */
[----:B------:R-:W-:-:S03]  /*0180*/  IMAD.MOV R5, RZ, RZ, -R3 ;  /* 0x000000ffff057224 */ /* 0x000fc600078e0a03 */
[----:B------:R-:W-:Y:S01]  /*0190*/  LOP3.LUT R4, R4, 0x6, RZ, 0xc0, !PT ;  /* 0x0000000604047812 */ /* 0x000fe200078ec0ff */
[----:B------:R-:W-:-:S03]  /*01a0*/  UMOV UR4, URZ ;  /* 0x000000ff00047c82 */ /* 0x000fc60008000000 */
[----:B------:R-:W-:Y:S01]  /*01b0*/  ISETP.GE.U32.AND P0, PT, R4, 0x3, PT ;  /* 0x000000030400780c */ /* 0x000fe20003f06070 */
[----:B------:R-:W-:-:S12]  /*01c0*/  IMAD R4, R0, UR8, R2 ;  /* 0x0000000800047c24 */ /* 0x000fd8000f8e0202 */
.L_x_5:
[----:B------:R-:W-:Y:S02]  /*01d0*/  IMAD.MOV.U32 R15, RZ, RZ, RZ ;  /* 0x000000ffff0f7224 */ /* 0x000fe400078e00ff */
[----:B-1----:R-:W-:-:S07]  /*01e0*/  IMAD.MOV.U32 R8, RZ, RZ, R5 ;  /* 0x000000ffff087224 */ /* 0x002fce00078e0005 */
.L_x_4:
[----:B------:R-:W1:Y:S01]  /*01f0*/  LDCU UR5, c[0x0][0x3a4] ;  /* 0x00007480ff0577ac */ /* 0x000e620008000800 */
[C---:B------:R-:W-:Y:S01]  /*0200*/  IADD3 R10, PT, PT, R3.reuse, R8, RZ ;  /* 0x00000008030a7210 */ /* 0x040fe20007ffe0ff */
[----:B------:R-:W-:Y:S01]  /*0210*/  IMAD.IADD R11, R0, 0x1, R8 ;  /* 0x00000001000b7824 */ /* 0x000fe200078e0208 */
[----:B------:R-:W-:Y:S01]  /*0220*/  LOP3.LUT R6, R3, 0x1, RZ, 0xc0, !PT ;  /* 0x0000000103067812 */ /* 0x000fe200078ec0ff */
[----:B------:R-:W2:Y:S01]  /*0230*/  LDCU UR10, c[0x0][0x398] ;  /* 0x00007300ff0a77ac */ /* 0x000ea20008000800 */
[----:B------:R-:W-:Y:S02]  /*0240*/  IMAD.MOV.U32 R24, RZ, RZ, R5 ;  /* 0x000000ffff187224 */ /* 0x000fe400078e0005 */
[----:B------:R-:W-:Y:S01]  /*0250*/  ISETP.NE.U32.AND P1, PT, R6, 0x1, PT ;  /* 0x000000010600780c */ /* 0x000fe20003f25070 */
[----:B-1----:R-:W-:Y:S02]  /*0260*/  UISETP.GE.AND UP0, UPT, UR5, 0x8, UPT ;  /* 0x000000080500788c */ /* 0x002fe4000bf06270 */
[----:B------:R-:W-:-:S02]  /*0270*/  IMAD R10, R10, UR5, RZ ;  /* 0x000000050a0a7c24 */ /* 0x000fc4000f8e02ff */
[----:B--2---:R-:W-:-:S05]  /*0280*/  IMAD R7, R11, UR10, R2 ;  /* 0x0000000a0b077c24 */ /* 0x004fca000f8e0202 */
[----:B------:R-:W-:Y:S05]  /*0290*/  BRA.U !UP0, `(.L_x_0) ;  /* 0x0000000508087547 */ /* 0x000fea000b800000 */
[----:B------:R-:W1:Y:S01]  /*02a0*/  LDC R9, c[0x0][0x3a0] ;  /* 0x0000e800ff097b82 */ /* 0x000e620000000800 */
[----:B------:R-:W-:Y:S01]  /*02b0*/  IMAD.SHL.U32 R22, R3, 0x2, RZ ;  /* 0x0000000203167824 */ /* 0x000fe200078e00ff */
[----:B------:R-:W-:Y:S01]  /*02c0*/  MOV R24, R5 ;  /* 0x0000000500187202 */ /* 0x000fe20000000f00 */
[----:B------:R-:W-:Y:S01]  /*02d0*/  IMAD.IADD R6, R2, 0x1, -R3 ;  /* 0x0000000102067824 */ /* 0x000fe200078e0a03 */
[----:B------:R-:W2:Y:S02]  /*02e0*/  LDCU.64 UR8, c[0x0][0x380] ;  /* 0x00007000ff0877ac */ /* 0x000ea40008000a00 */
[----:B------:R-:W-:Y:S01]  /*02f0*/  LOP3.LUT R22, R22, 0xfffffff8, RZ, 0xc0, !PT ;  /* 0xfffffff816167812 */ /* 0x000fe200078ec0ff */
[----:B------:R-:W-:Y:S02]  /*0300*/  IMAD R6, R11, UR10, R6 ;  /* 0x0000000a0b067c24 */ /* 0x000fe4000f8e0206 */
[----:B------:R-:W-:Y:S02]  /*0310*/  IMAD.MOV.U32 R11, RZ, RZ, R10 ;  /* 0x000000ffff0b7224 */ /* 0x000fe400078e000a */
[----:B------:R-:W-:-:S02]  /*0320*/  IMAD.MOV R22, RZ, RZ, -R22 ;  /* 0x000000ffff167224 */ /* 0x000fc400078e0a16 */
[----:B-12---:R-:W-:-:S07]  /*0330*/  IMAD R6, R6, R9, UR4 ;  /* 0x0000000406067e24 */ /* 0x006fce000f8e0209 */
.L_x_1:
[----:B------:R-:W1:Y:S01]  /*0340*/  LDC.64 R12, c[0x0][0x390] ;  /* 0x0000e400ff0c7b82 */ /* 0x000e620000000a00 */
[----:B------:R-:W-:-:S04]  /*0350*/  IADD3 R16, P2, PT, R6, UR8, RZ ;  /* 0x0000000806107c10 */ /* 0x000fc8000ff5e0ff */
[----:B------:R-:W-:Y:S02]  /*0360*/  LEA.HI.X.SX32 R17, R6, UR9, 0x1, P2 ;  /* 0x0000000906117c11 */ /* 0x000fe400090f0eff */
[----:B------:R-:W-:-:S03]  /*0370*/  IADD3 R18, P2, PT, R16, R9, RZ ;  /* 0x0000000910127210 */ /* 0x000fc60007f5e0ff */
[----:B0-----:R-:W2:Y:S02]  /*0380*/  LDG.E.U8 R14, desc[UR6][R16.64] ;  /* 0x00000006100e7981 */ /* 0x001ea4000c1e1100 */
[----:B------:R-:W-:Y:S01]  /*0390*/  IMAD.X R19, RZ, RZ, R17, P2 ;  /* 0x000000ffff137224 */ /* 0x000fe200010e0611 */
[----:B------:R-:W-:-:S04]  /*03a0*/  IADD3 R20, P2, PT, R18, R9, RZ ;  /* 0x0000000912147210 */ /* 0x000fc80007f5e0ff */
[----:B------:R-:W3:Y:S01]  /*03b0*/  LDG.E.U8 R18, desc[UR6][R18.64] ;  /* 0x0000000612127981 */ /* 0x000ee2000c1e1100 */
[----:B-1----:R-:W-:-:S05]  /*03c0*/  IMAD.WIDE R12, R11, 0x4, R12 ;  /* 0x000000040b0c7825 */ /* 0x002fca00078e020c */
[----:B------:R-:W4:Y:S01]  /*03d0*/  LDG.E.CONSTANT R28, desc[UR6][R12.64] ;  /* 0x000000060c1c7981 */ /* 0x000f22000c1e9900 */
[----:B------:R-:W-:-:S03]  /*03e0*/  IMAD.X R21, RZ, RZ, R19, P2 ;  /* 0x000000ffff157224 */ /* 0x000fc600010e0613 */
[----:B------:R-:W5:Y:S04]  /*03f0*/  LDG.E.CONSTANT R23, desc[UR6][R12.64+0x4] ;  /* 0x000004060c177981 */ /* 0x000f68000c1e9900 */
[----:B------:R0:W5:Y:S04]  /*0400*/  LDG.E.U8 R25, desc[UR6][R20.64] ;  /* 0x0000000614197981 */ /* 0x000168000c1e1100 */
[----:B------:R-:W5:Y:S04]  /*0410*/  LDG.E.CONSTANT R26, desc[UR6][R12.64+0x8] ;  /* 0x000008060c1a7981 */ /* 0x000f68000c1e9900 */
[----:B------:R-:W5:Y:S01]  /*0420*/  LDG.E.CONSTANT R29, desc[UR6][R12.64+0xc] ;  /* 0x00000c060c1d7981 */ /* 0x000f62000c1e9900 */
[----:B--2---:R-:W-:-:S02]  /*0430*/  I2FP.F32.U32 R27, R14 ;  /* 0x0000000e001b7245 */ /* 0x004fc40000201000 */
[----:B------:R-:W-:-:S03]  /*0440*/  IADD3 R14, P2, PT, R20, R9, RZ ;  /* 0x00000009140e7210 */ /* 0x000fc60007f5e0ff */
[----:B----4-:R-:W-:Y:S02]  /*0450*/  FFMA R28, R28, R27, R15 ;  /* 0x0000001b1c1c7223 */ /* 0x010fe4000000000f */
[----:B------:R-:W-:Y:S01]  /*0460*/  IMAD.X R15, RZ, RZ, R21, P2 ;  /* 0x000000ffff0f7224 */ /* 0x000fe200010e0615 */
[----:B------:R-:W-:Y:S02]  /*0470*/  IADD3 R16, P2, PT, R14, R9, RZ ;  /* 0x000000090e107210 */ /* 0x000fe40007f5e0ff */
[----:B---3--:R-:W-:Y:S02]  /*0480*/  I2FP.F32.U32 R27, R18 ;  /* 0x00000012001b7245 */ /* 0x008fe40000201000 */
[----:B------:R-:W-:Y:S02]  /*0490*/  IADD3.X R17, PT, PT, RZ, R15, RZ, P2, !PT ;  /* 0x0000000fff117210 */ /* 0x000fe400017fe4ff */
[----:B------:R-:W-:Y:S01]  /*04a0*/  IADD3 R18, P2, PT, R16, R9, RZ ;  /* 0x0000000910127210 */ /* 0x000fe20007f5e0ff */
[----:B-----5:R-:W-:-:S02]  /*04b0*/  FFMA R27, R23, R27, R28 ;  /* 0x0000001b171b7223 */ /* 0x020fc4000000001c */
[----:B------:R1:W2:Y:S02]  /*04c0*/  LDG.E.U8 R23, desc[UR6][R14.64] ;  /* 0x000000060e177981 */ /* 0x0002a4000c1e1100 */
[----:B------:R-:W-:Y:S01]  /*04d0*/  IMAD.X R19, RZ, RZ, R17, P2 ;  /* 0x000000ffff137224 */ /* 0x000fe200010e0611 */
[----:B0-----:R-:W-:Y:S01]  /*04e0*/  IADD3 R20, P2, PT, R18, R9, RZ ;  /* 0x0000000912147210 */ /* 0x001fe20007f5e0ff */
[----:B------:R-:W3:Y:S01]  /*04f0*/  LDG.E.U8 R16, desc[UR6][R16.64] ;  /* 0x0000000610107981 */ /* 0x000ee2000c1e1100 */
[----:B------:R-:W-:-:S03]  /*0500*/  I2FP.F32.U32 R28, R25 ;  /* 0x00000019001c7245 */ /* 0x000fc60000201000 */
[----:B------:R-:W-:Y:S01]  /*0510*/  IMAD.X R21, RZ, RZ, R19, P2 ;  /* 0x000000ffff157224 */ /* 0x000fe200010e0613 */
[----:B------:R-:W4:Y:S01]  /*0520*/  LDG.E.U8 R25, desc[UR6][R18.64] ;  /* 0x0000000612197981 */ /* 0x000f22000c1e1100 */
[----:B-1----:R-:W-:Y:S01]  /*0530*/  IADD3 R14, P2, PT, R20, R9, RZ ;  /* 0x00000009140e7210 */ /* 0x002fe20007f5e0ff */
[----:B------:R-:W-:Y:S02]  /*0540*/  FFMA R28, R26, R28, R27 ;  /* 0x0000001c1a1c7223 */ /* 0x000fe4000000001b */
[----:B------:R-:W5:Y:S02]  /*0550*/  LDG.E.CONSTANT R27, desc[UR6][R12.64+0x10] ;  /* 0x000010060c1b7981 */ /* 0x000f64000c1e9900 */
[----:B------:R-:W-:Y:S02]  /*0560*/  IMAD.X R15, RZ, RZ, R21, P2 ;  /* 0x000000ffff0f7224 */ /* 0x000fe400010e0615 */
[----:B------:R-:W5:Y:S04]  /*0570*/  LDG.E.U8 R20, desc[UR6][R20.64] ;  /* 0x0000000614147981 */ /* 0x000f68000c1e1100 */
[----:B------:R-:W5:Y:S04]  /*0580*/  LDG.E.CONSTANT R26, desc[UR6][R12.64+0x14] ;  /* 0x000014060c1a7981 */ /* 0x000f68000c1e9900 */
[----:B------:R-:W5:Y:S04]  /*0590*/  LDG.E.U8 R14, desc[UR6][R14.64] ;  /* 0x000000060e0e7981 */ /* 0x000f68000c1e1100 */
[----:B------:R-:W5:Y:S04]  /*05a0*/  LDG.E.CONSTANT R17, desc[UR6][R12.64+0x18] ;  /* 0x000018060c117981 */ /* 0x000f68000c1e9900 */
[----:B------:R0:W5:Y:S01]  /*05b0*/  LDG.E.CONSTANT R18, desc[UR6][R12.64+0x1c] ;  /* 0x00001c060c127981 */ /* 0x000162000c1e9900 */
[----:B------:R-:W-:-:S05]  /*05c0*/  VIADD R22, R22, 0x8 ;  /* 0x0000000816167836 */ /* 0x000fca0000000000 */
[----:B------:R-:W-:Y:S01]  /*05d0*/  ISETP.NE.AND P2, PT, R22, RZ, PT ;  /* 0x000000ff1600720c */ /* 0x000fe20003f45270 */
[----:B------:R-:W-:Y:S01]  /*05e0*/  IMAD R6, R9, 0x8, R6 ;  /* 0x0000000809067824 */ /* 0x000fe200078e0206 */
[----:B------:R-:W-:Y:S01]  /*05f0*/  IADD3 R24, PT, PT, R24, 0x8, RZ ;  /* 0x0000000818187810 */ /* 0x000fe20007ffe0ff */
[----:B------:R-:W-:Y:S01]  /*0600*/  VIADD R11, R11, 0x8 ;  /* 0x000000080b0b7836 */ /* 0x000fe20000000000 */
[----:B--2---:R-:W-:Y:S02]  /*0610*/  I2FP.F32.U32 R23, R23 ;  /* 0x0000001700177245 */ /* 0x004fe40000201000 */
[----:B---3--:R-:W-:-:S03]  /*0620*/  I2FP.F32.U32 R16, R16 ;  /* 0x0000001000107245 */ /* 0x008fc60000201000 */
[----:B------:R-:W-:Y:S01]  /*0630*/  FFMA R28, R29, R23, R28 ;  /* 0x000000171d1c7223 */ /* 0x000fe2000000001c */
[----:B----4-:R-:W-:-:S03]  /*0640*/  I2FP.F32.U32 R25, R25 ;  /* 0x0000001900197245 */ /* 0x010fc60000201000 */
[----:B-----5:R-:W-:Y:S01]  /*0650*/  FFMA R27, R27, R16, R28 ;  /* 0x000000101b1b7223 */ /* 0x020fe2000000001c */
[----:B------:R-:W-:-:S03]  /*0660*/  I2FP.F32.U32 R16, R20 ;  /* 0x0000001400107245 */ /* 0x000fc60000201000 */
[----:B------:R-:W-:Y:S01]  /*0670*/  FFMA R26, R26, R25, R27 ;  /* 0x000000191a1a7223 */ /* 0x000fe2000000001b */
[----:B0-----:R-:W-:-:S03]  /*0680*/  I2FP.F32.U32 R12, R14 ;  /* 0x0000000e000c7245 */ /* 0x001fc60000201000 */
[----:B------:R-:W-:-:S04]  /*0690*/  FFMA R17, R17, R16, R26 ;  /* 0x0000001011117223 */ /* 0x000fc8000000001a */
[----:B------:R-:W-:Y:S01]  /*06a0*/  FFMA R15, R18, R12, R17 ;  /* 0x0000000c120f7223 */ /* 0x000fe20000000011 */
[----:B------:R-:W-:Y:S06]  /*06b0*/  @P2 BRA `(.L_x_1) ;  /* 0xfffffffc00202947 */ /* 0x000fec000383ffff */
.L_x_0:
[----:B------:R-:W-:Y:S01]  /*06c0*/  IMAD.IADD R9, R3, 0x1, R10 ;  /* 0x0000000103097824 */ /* 0x000fe200078e020a */
[----:B------:R-:W-:Y:S06]  /*06d0*/  @!P0 BRA `(.L_x_2) ;  /* 0x0000000000808947 */ /* 0x000fec0003800000 */
[----:B------:R-:W1:Y:S01]  /*06e0*/  LDC R21, c[0x0][0x3a0] ;  /* 0x0000e800ff157b82 */ /* 0x000e620000000800 */
[----:B------:R-:W2:Y:S01]  /*06f0*/  LDCU.64 UR8, c[0x0][0x380] ;  /* 0x00007000ff0877ac */ /* 0x000ea20008000a00 */
[----:B------:R-:W-:Y:S01]  /*0700*/  IMAD.IADD R6, R7, 0x1, R24 ;  /* 0x0000000107067824 */ /* 0x000fe200078e0218 */
[----:B------:R-:W-:-:S05]  /*0710*/  IADD3 R13, PT, PT, R9, R24, RZ ;  /* 0x00000018090d7210 */ /* 0x000fca0007ffe0ff */
[----:B------:R-:W3:Y:S01]  /*0720*/  LDC.64 R10, c[0x0][0x390] ;  /* 0x0000e400ff0a7b82 */ /* 0x000ee20000000a00 */
[----:B-1----:R-:W-:-:S05]  /*0730*/  IMAD R6, R6, R21, UR4 ;  /* 0x0000000406067e24 */ /* 0x002fca000f8e0215 */
[----:B--2---:R-:W-:Y:S01]  /*0740*/  IADD3 R18, P3, PT, R6, UR8, RZ ;  /* 0x0000000806127c10 */ /* 0x004fe2000ff7e0ff */
[----:B---3--:R-:W-:-:S03]  /*0750*/  IMAD.WIDE R10, R13, 0x4, R10 ;  /* 0x000000040d0a7825 */ /* 0x008fc600078e020a */
[-C--:B------:R-:W-:Y:S02]  /*0760*/  IADD3 R16, P2, PT, R18, R21.reuse, RZ ;  /* 0x0000001512107210 */ /* 0x080fe40007f5e0ff */
[----:B------:R-:W-:Y:S02]  /*0770*/  LEA.HI.X.SX32 R19, R6, UR9, 0x1, P3 ;  /* 0x0000000906137c11 */ /* 0x000fe400098f0eff */
[-C--:B------:R-:W-:Y:S01]  /*0780*/  IADD3 R12, P3, PT, R16, R21.reuse, RZ ;  /* 0x00000015100c7210 */ /* 0x080fe20007f7e0ff */
[----:B0-----:R-:W2:Y:S02]  /*0790*/  LDG.E.CONSTANT R6, desc[UR6][R10.64] ;  /* 0x000000060a067981 */ /* 0x001ea4000c1e9900 */
[----:B------:R-:W-:Y:S02]  /*07a0*/  IMAD.X R17, RZ, RZ, R19, P2 ;  /* 0x000000ffff117224 */ /* 0x000fe400010e0613 */
[----:B------:R-:W3:Y:S01]  /*07b0*/  LDG.E.U8 R18, desc[UR6][R18.64] ;  /* 0x0000000612127981 */ /* 0x000ee2000c1e1100 */
[----:B------:R-:W-:Y:S01]  /*07c0*/  IADD3 R20, P2, PT, R12, R21, RZ ;  /* 0x000000150c147210 */ /* 0x000fe20007f5e0ff */
[----:B------:R-:W-:-:S02]  /*07d0*/  IMAD.X R13, RZ, RZ, R17, P3 ;  /* 0x000000ffff0d7224 */ /* 0x000fc400018e0611 */
[----:B------:R-:W4:Y:S02]  /*07e0*/  LDG.E.U8 R16, desc[UR6][R16.64] ;  /* 0x0000000610107981 */ /* 0x000f24000c1e1100 */
[----:B------:R-:W-:Y:S02]  /*07f0*/  IMAD.X R21, RZ, RZ, R13, P2 ;  /* 0x000000ffff157224 */ /* 0x000fe400010e060d */
[----:B------:R-:W5:Y:S04]  /*0800*/  LDG.E.U8 R12, desc[UR6][R12.64] ;  /* 0x000000060c0c7981 */ /* 0x000f68000c1e1100 */
[----:B------:R-:W5:Y:S04]  /*0810*/  LDG.E.CONSTANT R23, desc[UR6][R10.64+0x4] ;  /* 0x000004060a177981 */ /* 0x000f68000c1e9900 */
[----:B------:R-:W5:Y:S04]  /*0820*/  LDG.E.U8 R20, desc[UR6][R20.64] ;  /* 0x0000000614147981 */ /* 0x000f68000c1e1100 */
[----:B------:R-:W5:Y:S04]  /*0830*/  LDG.E.CONSTANT R25, desc[UR6][R10.64+0x8] ;  /* 0x000008060a197981 */ /* 0x000f68000c1e9900 */
[----:B------:R-:W5:Y:S01]  /*0840*/  LDG.E.CONSTANT R22, desc[UR6][R10.64+0xc] ;  /* 0x00000c060a167981 */ /* 0x000f62000c1e9900 */
[----:B------:R-:W-:Y:S01]  /*0850*/  VIADD R24, R24, 0x4 ;  /* 0x0000000418187836 */ /* 0x000fe20000000000 */
[----:B---3--:R-:W-:-:S02]  /*0860*/  I2FP.F32.U32 R18, R18 ;  /* 0x0000001200127245 */ /* 0x008fc40000201000 */
[----:B----4-:R-:W-:-:S03]  /*0870*/  I2FP.F32.U32 R14, R16 ;  /* 0x00000010000e7245 */ /* 0x010fc60000201000 */
[----:B--2---:R-:W-:Y:S01]  /*0880*/  FFMA R6, R6, R18, R15 ;  /* 0x0000001206067223 */ /* 0x004fe2000000000f */
[----:B-----5:R-:W-:-:S03]  /*0890*/  I2FP.F32.U32 R15, R12 ;  /* 0x0000000c000f7245 */ /* 0x020fc60000201000 */
[----:B------:R-:W-:Y:S01]  /*08a0*/  FFMA R6, R23, R14, R6 ;  /* 0x0000000e17067223 */ /* 0x000fe20000000006 */
[----:B------:R-:W-:-:S03]  /*08b0*/  I2FP.F32.U32 R14, R20 ;  /* 0x00000014000e7245 */ /* 0x000fc60000201000 */
[----:B------:R-:W-:-:S04]  /*08c0*/  FFMA R15, R25, R15, R6 ;  /* 0x0000000f190f7223 */ /* 0x000fc80000000006 */
[----:B------:R-:W-:-:S07]  /*08d0*/  FFMA R15, R22, R14, R15 ;  /* 0x0000000e160f7223 */ /* 0x000fce000000000f */
.L_x_2:
[----:B------:R-:W-:Y:S05]  /*08e0*/  @P1 BRA `(.L_x_3) ;  /* 0x0000000000501947 */ /* 0x000fea0003800000 */
[----:B------:R-:W1:Y:S01]  /*08f0*/  LDC R19, c[0x0][0x3a0] ;  /* 0x0000e800ff137b82 */ /* 0x000e620000000800 */
[----:B------:R-:W2:Y:S01]  /*0900*/  LDCU.64 UR8, c[0x0][0x380] ;  /* 0x00007000ff0877ac */ /* 0x000ea20008000a00 */
[----:B------:R-:W-:Y:S01]  /*0910*/  IADD3 R6, PT, PT, R7, R24, RZ ;  /* 0x0000001807067210 */ /* 0x000fe20007ffe0ff */
[----:B------:R-:W-:-:S05]  /*0920*/  IMAD.IADD R13, R9, 0x1, R24 ;  /* 0x00000001090d7824 */ /* 0x000fca00078e0218 */
[----:B------:R-:W3:Y:S01]  /*0930*/  LDC.64 R16, c[0x0][0x390] ;  /* 0x0000e400ff107b82 */ /* 0x000ee20000000a00 */
[----:B-1----:R-:W-:-:S05]  /*0940*/  IMAD R6, R6, R19, UR4 ;  /* 0x0000000406067e24 */ /* 0x002fca000f8e0213 */
[----:B--2---:R-:W-:Y:S01]  /*0950*/  IADD3 R10, P1, PT, R6, UR8, RZ ;  /* 0x00000008060a7c10 */ /* 0x004fe2000ff3e0ff */
[----:B---3--:R-:W-:-:S03]  /*0960*/  IMAD.WIDE R16, R13, 0x4, R16 ;  /* 0x000000040d107825 */ /* 0x008fc600078e0210 */
[----:B------:R-:W-:Y:S02]  /*0970*/  LEA.HI.X.SX32 R11, R6, UR9, 0x1, P1 ;  /* 0x00000009060b7c11 */ /* 0x000fe400088f0eff */
[----:B------:R-:W-:Y:S01]  /*0980*/  IADD3 R12, P1, PT, R10, R19, RZ ;  /* 0x000000130a0c7210 */ /* 0x000fe20007f3e0ff */
[----:B0-----:R-:W2:Y:S04]  /*0990*/  LDG.E.CONSTANT R6, desc[UR6][R16.64] ;  /* 0x0000000610067981 */ /* 0x001ea8000c1e9900 */
[----:B------:R-:W-:Y:S01]  /*09a0*/  IMAD.X R13, RZ, RZ, R11, P1 ;  /* 0x000000ffff0d7224 */ /* 0x000fe200008e060b */
[----:B------:R-:W3:Y:S04]  /*09b0*/  LDG.E.U8 R10, desc[UR6][R10.64] ;  /* 0x000000060a0a7981 */ /* 0x000ee8000c1e1100 */
[----:B------:R-:W4:Y:S04]  /*09c0*/  LDG.E.U8 R12, desc[UR6][R12.64] ;  /* 0x000000060c0c7981 */ /* 0x000f28000c1e1100 */
[----:B------:R-:W5:Y:S01]  /*09d0*/  LDG.E.CONSTANT R19, desc[UR6][R16.64+0x4] ;  /* 0x0000040610137981 */ /* 0x000f62000c1e9900 */
[----:B------:R-:W-:Y:S01]  /*09e0*/  VIADD R24, R24, 0x2 ;  /* 0x0000000218187836 */ /* 0x000fe20000000000 */
[----:B---3--:R-:W-:-:S02]  /*09f0*/  I2FP.F32.U32 R14, R10 ;  /* 0x0000000a000e7245 */ /* 0x008fc40000201000 */
[----:B----4-:R-:W-:-:S03]  /*0a00*/  I2FP.F32.U32 R18, R12 ;  /* 0x0000000c00127245 */ /* 0x010fc60000201000 */
[----:B--2---:R-:W-:-:S04]  /*0a10*/  FFMA R6, R6, R14, R15 ;  /* 0x0000000e06067223 */ /* 0x004fc8000000000f */
[----:B-----5:R-:W-:-:S07]  /*0a20*/  FFMA R15, R19, R18, R6 ;  /* 0x00000012130f7223 */ /* 0x020fce0000000006 */
.L_x_3:
        /* <DEDUP_REMOVED lines=8> */
[----:B------:R-:W-:-:S05]  /*0ab0*/  LEA.HI.X.SX32 R7, R7, UR9, 0x1, P1 ;  /* 0x0000000907077c11 */ /* 0x000fca00088f0eff */
[----:B0-----:R-:W2:Y:S04]  /*0ac0*/  LDG.E.U8 R6, desc[UR6][R6.64] ;  /* 0x0000000606067981 */ /* 0x001ea8000c1e1100 */
[----:B------:R-:W3:Y:S01]  /*0ad0*/  LDG.E.CONSTANT R10, desc[UR6][R10.64] ;  /* 0x000000060a0a7981 */ /* 0x000ee2000c1e9900 */
[C---:B------:R-:W-:Y:S01]  /*0ae0*/  ISETP.NE.AND P1, PT, R8.reuse, R3, PT ;  /* 0x000000030800720c */ /* 0x040fe20003f25270 */
[----:B------:R-:W-:Y:S01]  /*0af0*/  VIADD R8, R8, 0x1 ;  /* 0x0000000108087836 */ /* 0x000fe20000000000 */
[----:B--2---:R-:W-:-:S05]  /*0b00*/  I2FP.F32.U32 R9, R6 ;  /* 0x0000000600097245 */ /* 0x004fca0000201000 */
[----:B---3--:R-:W-:-:S06]  /*0b10*/  FFMA R15, R10, R9, R15 ;  /* 0x000000090a0f7223 */ /* 0x008fcc000000000f */
[----:B------:R-:W-:Y:S05]  /*0b20*/  @P1 BRA `(.L_x_4) ;  /* 0xfffffff400b01947 */ /* 0x000fea000383ffff */
[----:B------:R-:W0:Y:S01]  /*0b30*/  LDCU.64 UR8, c[0x0][0x388] ;  /* 0x00007100ff0877ac */ /* 0x000e220008000a00 */
[----:B------:R-:W1:Y:S01]  /*0b40*/  F2I.TRUNC.NTZ R15, R15 ;  /* 0x0000000f000f7305 */ /* 0x000e62000020f100 */
[----:B------:R-:W-:Y:S01]  /*0b50*/  IMAD R7, R4, R13, UR4 ;  /* 0x0000000404077e24 */ /* 0x000fe2000f8e020d */
[----:B------:R-:W-:Y:S01]  /*0b60*/  UIADD3 UR4, UPT, UPT, UR4, 0x1, URZ ;  /* 0x0000000104047890 */ /* 0x000fe2000fffe0ff */
[----:B-1----:R-:W-:-:S03]  /*0b70*/  VIMNMX R8, PT, PT, RZ, R15, !PT ;  /* 0x0000000fff087248 */ /* 0x002fc60007fe0100 */
[C---:B0-----:R-:W-:Y:S02]  /*0b80*/  IADD3 R6, P1, PT, R7.reuse, UR8, RZ ;  /* 0x0000000807067c10 */ /* 0x041fe4000ff3e0ff */
[----:B------:R-:W-:Y:S02]  /*0b90*/  VIMNMX R9, PT, PT, R8, 0xff, PT ;  /* 0x000000ff08097848 */ /* 0x000fe40003fe0100 */
[----:B------:R-:W-:Y:S02]  /*0ba0*/  LEA.HI.X.SX32 R7, R7, UR9, 0x1, P1 ;  /* 0x0000000907077c11 */ /* 0x000fe400088f0eff */
[----:B------:R-:W-:-:S03]  /*0bb0*/  ISETP.NE.AND P1, PT, R13, UR4, PT ;  /* 0x000000040d007c0c */ /* 0x000fc6000bf25270 */
[----:B------:R1:W-:Y:S10]  /*0bc0*/  STG.E.U8 desc[UR6][R6.64], R9 ;  /* 0x0000000906007986 */ /* 0x0003f4000c101106 */
[----:B------:R-:W-:Y:S05]  /*0bd0*/  @P1 BRA `(.L_x_5) ;  /* 0xfffffff4007c1947 */ /* 0x000fea000383ffff */
[----:B------:R-:W-:Y:S05]  /*0be0*/  EXIT ;  /* 0x000000000000794d */ /* 0x000fea0003800000 */
.L_x_6:
[----:B------:R-:W-:-:S00]  /*0bf0*/  BRA `(.L_x_6) ;  /* 0xfffffffc00fc7947 */ /* 0x000fc0000383ffff */
[----:B------:R-:W-:-:S00]  /*0c00*/  NOP ;  /* 0x0000000000007918 */ /* 0x000fc00000000000 */
[----:B------:R-:W-:-:S00]  /*0c10*/  NOP ;  /* 0x0000000000007918 */ /* 0x000fc00000000000 */
[----:B------:R-:W-:-:S00]  /*0c20*/  NOP ;  /* 0x0000000000007918 */ /* 0x000fc00000000000 */
[----:B------:R-:W-:-:S00]  /*0c30*/  NOP ;  /* 0x0000000000007918 */ /* 0x000fc00000000000 */
[----:B------:R-:W-:-:S00]  /*0c40*/  NOP ;  /* 0x0000000000007918 */ /* 0x000fc00000000000 */
[----:B------:R-:W-:-:S00]  /*0c50*/  NOP ;  /* 0x0000000000007918 */ /* 0x000fc00000000000 */
[----:B------:R-:W-:-:S00]  /*0c60*/  NOP ;  /* 0x0000000000007918 */ /* 0x000fc00000000000 */
[----:B------:R-:W-:-:S00]  /*0c70*/  NOP ;  /* 0x0000000000007918 */ /* 0x000fc00000000000 */
.L_x_7:


//--------------------- .nv.shared.reserved.0     --------------------------
	.section	.nv.shared.reserved.0,"aw",@nobits
	.weak		__nv_reservedSMEM_offset_0_alias
	.size		__nv_reservedSMEM_offset_0_alias, 0, 64
	.other		__nv_reservedSMEM_offset_0_alias,@"STO_CUDA_RESERVED_SHARED STV_DEFAULT"
__nv_reservedSMEM_offset_0_alias:
	.zero		0
	.zero		64


//--------------------- .nv.constant0._Z8convolvePKhPhPKfiiii --------------------------
	.section	.nv.constant0._Z8convolvePKhPhPKfiiii,"a",@progbits
	.sectionflags	@""
	.align	4
.nv.constant0._Z8convolvePKhPhPKfiiii:
	.zero		936


//--------------------- SYMBOLS --------------------------

	.type		.nv.reservedSmem.offset0,@object
	.size		.nv.reservedSmem.offset0,0x4
